	.headerflags	@"EF_CUDA_TEXMODE_UNIFIED EF_CUDA_64BIT_ADDRESS EF_CUDA_ACCELERATORS EF_CUDA_SM90 EF_CUDA_VIRTUAL_SM(EF_CUDA_SM90)"
	.elftype	@"ET_EXEC"


//--------------------- .nv.info                  --------------------------
	.section	.nv.info,"",@"SHT_CUDA_INFO"
	.align	4


	//----- nvinfo : EIATTR_REGCOUNT
	.align		4
        /*0000*/ 	.byte	0x04, 0x2f
        /*0002*/ 	.short	(.L_3 - .L_2)
	.align		4
.L_2:
        /*0004*/ 	.word	index@(triton_poi_fused__native_batch_norm_legit_no_training__unsafe_index_add_relu_threshold_backward_30)
        /*0008*/ 	.word	0x00000022


	//----- nvinfo : EIATTR_MIN_STACK_SIZE
	.align		4
.L_3:
        /*000c*/ 	.byte	0x04, 0x12
        /*000e*/ 	.short	(.L_5 - .L_4)
	.align		4
.L_4:
        /*0010*/ 	.word	index@(triton_poi_fused__native_batch_norm_legit_no_training__unsafe_index_add_relu_threshold_backward_30)
        /*0014*/ 	.word	0x00000000


	//----- nvinfo : EIATTR_FRAME_SIZE
	.align		4
.L_5:
        /*0018*/ 	.byte	0x04, 0x11
        /*001a*/ 	.short	(.L_7 - .L_6)
	.align		4
.L_6:
        /*001c*/ 	.word	index@(triton_poi_fused__native_batch_norm_legit_no_training__unsafe_index_add_relu_threshold_backward_30)
        /*0020*/ 	.word	0x00000000


	//----- nvinfo : EIATTR_MIN_STACK_SIZE
	.align		4
.L_7:
        /*0024*/ 	.byte	0x04, 0x12
        /*0026*/ 	.short	(.L_9 - .L_8)
	.align		4
.L_8:
        /*0028*/ 	.word	index@(triton_poi_fused__native_batch_norm_legit_no_training__unsafe_index_add_relu_threshold_backward_30)
        /*002c*/ 	.word	0x00000000
.L_9:


//--------------------- .nv.info.triton_poi_fused__native_batch_norm_legit_no_training__unsafe_index_add_relu_threshold_backward_30 --------------------------
	.section	.nv.info.triton_poi_fused__native_batch_norm_legit_no_training__unsafe_index_add_relu_threshold_backward_30,"",@"SHT_CUDA_INFO"
	.sectionflags	@""
	.align	4


	//----- nvinfo : EIATTR_CUDA_API_VERSION
	.align		4
        /*0000*/ 	.byte	0x04, 0x37
        /*0002*/ 	.short	(.L_11 - .L_10)
.L_10:
        /*0004*/ 	.word	0x0000007c


	//----- nvinfo : EIATTR_KPARAM_INFO
	.align		4
.L_11:
        /*0008*/ 	.byte	0x04, 0x17
        /*000a*/ 	.short	(.L_13 - .L_12)
.L_12:
        /*000c*/ 	.word	0x00000000
        /*0010*/ 	.short	0x001a
        /*0012*/ 	.short	0x00d0
        /*0014*/ 	.byte	0x00, 0xf0, 0x11, 0x00


	//----- nvinfo : EIATTR_KPARAM_INFO
	.align		4
.L_13:
        /*0018*/ 	.byte	0x04, 0x17
        /*001a*/ 	.short	(.L_15 - .L_14)
.L_14:
        /*001c*/ 	.word	0x00000000
        /*0020*/ 	.short	0x0019
        /*0022*/ 	.short	0x00c8
        /*0024*/ 	.byte	0x00, 0xf4, 0x21, 0x00


	//----- nvinfo : EIATTR_KPARAM_INFO
	.align		4
.L_15:
        /*0028*/ 	.byte	0x04, 0x17
        /*002a*/ 	.short	(.L_17 - .L_16)
.L_16:
        /*002c*/ 	.word	0x00000000
        /*0030*/ 	.short	0x0018
        /*0032*/ 	.short	0x00c0
        /*0034*/ 	.byte	0x00, 0xf4, 0x21, 0x00


	//----- nvinfo : EIATTR_KPARAM_INFO
	.align		4
.L_17:
        /*0038*/ 	.byte	0x04, 0x17
        /*003a*/ 	.short	(.L_19 - .L_18)
.L_18:
        /*003c*/ 	.word	0x00000000
        /*0040*/ 	.short	0x0017
        /*0042*/ 	.short	0x00b8
        /*0044*/ 	.byte	0x00, 0xf4, 0x21, 0x00


	//----- nvinfo : EIATTR_KPARAM_INFO
	.align		4
.L_19:
        /*0048*/ 	.byte	0x04, 0x17
        /*004a*/ 	.short	(.L_21 - .L_20)
.L_20:
        /*004c*/ 	.word	0x00000000
        /*0050*/ 	.short	0x0016
        /*0052*/ 	.short	0x00b0
        /*0054*/ 	.byte	0x00, 0xf4, 0x21, 0x00


	//----- nvinfo : EIATTR_KPARAM_INFO
	.align		4
.L_21:
        /*0058*/ 	.byte	0x04, 0x17
        /*005a*/ 	.short	(.L_23 - .L_22)
.L_22:
        /*005c*/ 	.word	0x00000000
        /*0060*/ 	.short	0x0015
        /*0062*/ 	.short	0x00a8
        /*0064*/ 	.byte	0x00, 0xf4, 0x21, 0x00


	//----- nvinfo : EIATTR_KPARAM_INFO
	.align		4
.L_23:
        /*0068*/ 	.byte	0x04, 0x17
        /*006a*/ 	.short	(.L_25 - .L_24)
.L_24:
        /*006c*/ 	.word	0x00000000
        /*0070*/ 	.short	0x0014
        /*0072*/ 	.short	0x00a0
        /*0074*/ 	.byte	0x00, 0xf4, 0x21, 0x00


	//----- nvinfo : EIATTR_KPARAM_INFO
	.align		4
.L_25:
        /*0078*/ 	.byte	0x04, 0x17
        /*007a*/ 	.short	(.L_27 - .L_26)
.L_26:
        /*007c*/ 	.word	0x00000000
        /*0080*/ 	.short	0x0013
        /*0082*/ 	.short	0x0098
        /*0084*/ 	.byte	0x00, 0xf4, 0x21, 0x00


	//----- nvinfo : EIATTR_KPARAM_INFO
	.align		4
.L_27:
        /*0088*/ 	.byte	0x04, 0x17
        /*008a*/ 	.short	(.L_29 - .L_28)
.L_28:
        /*008c*/ 	.word	0x00000000
        /*0090*/ 	.short	0x0012
        /*0092*/ 	.short	0x0090
        /*0094*/ 	.byte	0x00, 0xf4, 0x21, 0x00


	//----- nvinfo : EIATTR_KPARAM_INFO
	.align		4
.L_29:
        /*0098*/ 	.byte	0x04, 0x17
        /*009a*/ 	.short	(.L_31 - .L_30)
.L_30:
        /*009c*/ 	.word	0x00000000
        /*00a0*/ 	.short	0x0011
        /*00a2*/ 	.short	0x0088
        /*00a4*/ 	.byte	0x00, 0xf4, 0x21, 0x00


	//----- nvinfo : EIATTR_KPARAM_INFO
	.align		4
.L_31:
        /*00a8*/ 	.byte	0x04, 0x17
        /*00aa*/ 	.short	(.L_33 - .L_32)
.L_32:
        /*00ac*/ 	.word	0x00000000
        /*00b0*/ 	.short	0x0010
        /*00b2*/ 	.short	0x0080
        /*00b4*/ 	.byte	0x00, 0xf4, 0x21, 0x00


	//----- nvinfo : EIATTR_KPARAM_INFO
	.align		4
.L_33:
        /*00b8*/ 	.byte	0x04, 0x17
        /*00ba*/ 	.short	(.L_35 - .L_34)
.L_34:
        /*00bc*/ 	.word	0x00000000
        /*00c0*/ 	.short	0x000f
        /*00c2*/ 	.short	0x0078
        /*00c4*/ 	.byte	0x00, 0xf4, 0x21, 0x00


	//----- nvinfo : EIATTR_KPARAM_INFO
	.align		4
.L_35:
        /*00c8*/ 	.byte	0x04, 0x17
        /*00ca*/ 	.short	(.L_37 - .L_36)
.L_36:
        /*00cc*/ 	.word	0x00000000
        /*00d0*/ 	.short	0x000e
        /*00d2*/ 	.short	0x0070
        /*00d4*/ 	.byte	0x00, 0xf4, 0x21, 0x00


	//----- nvinfo : EIATTR_KPARAM_INFO
	.align		4
.L_37:
        /*00d8*/ 	.byte	0x04, 0x17
        /*00da*/ 	.short	(.L_39 - .L_38)
.L_38:
        /*00dc*/ 	.word	0x00000000
        /*00e0*/ 	.short	0x000d
        /*00e2*/ 	.short	0x0068
        /*00e4*/ 	.byte	0x00, 0xf4, 0x21, 0x00


	//----- nvinfo : EIATTR_KPARAM_INFO
	.align		4
.L_39:
        /*00e8*/ 	.byte	0x04, 0x17
        /*00ea*/ 	.short	(.L_41 - .L_40)
.L_40:
        /*00ec*/ 	.word	0x00000000
        /*00f0*/ 	.short	0x000c
        /*00f2*/ 	.short	0x0060
        /*00f4*/ 	.byte	0x00, 0xf4, 0x21, 0x00


	//----- nvinfo : EIATTR_KPARAM_INFO
	.align		4
.L_41:
        /*00f8*/ 	.byte	0x04, 0x17
        /*00fa*/ 	.short	(.L_43 - .L_42)
.L_42:
        /*00fc*/ 	.word	0x00000000
        /*0100*/ 	.short	0x000b
        /*0102*/ 	.short	0x0058
        /*0104*/ 	.byte	0x00, 0xf4, 0x21, 0x00


	//----- nvinfo : EIATTR_KPARAM_INFO
	.align		4
.L_43:
        /*0108*/ 	.byte	0x04, 0x17
        /*010a*/ 	.short	(.L_45 - .L_44)
.L_44:
        /*010c*/ 	.word	0x00000000
        /*0110*/ 	.short	0x000a
        /*0112*/ 	.short	0x0050
        /*0114*/ 	.byte	0x00, 0xf4, 0x21, 0x00


	//----- nvinfo : EIATTR_KPARAM_INFO
	.align		4
.L_45:
        /*0118*/ 	.byte	0x04, 0x17
        /*011a*/ 	.short	(.L_47 - .L_46)
.L_46:
        /*011c*/ 	.word	0x00000000
        /*0120*/ 	.short	0x0009
        /*0122*/ 	.short	0x0048
        /*0124*/ 	.byte	0x00, 0xf4, 0x21, 0x00


	//----- nvinfo : EIATTR_KPARAM_INFO
	.align		4
.L_47:
        /*0128*/ 	.byte	0x04, 0x17
        /*012a*/ 	.short	(.L_49 - .L_48)
.L_48:
        /*012c*/ 	.word	0x00000000
        /*0130*/ 	.short	0x0008
        /*0132*/ 	.short	0x0040
        /*0134*/ 	.byte	0x00, 0xf4, 0x21, 0x00


	//----- nvinfo : EIATTR_KPARAM_INFO
	.align		4
.L_49:
        /*0138*/ 	.byte	0x04, 0x17
        /*013a*/ 	.short	(.L_51 - .L_50)
.L_50:
        /*013c*/ 	.word	0x00000000
        /*0140*/ 	.short	0x0007
        /*0142*/ 	.short	0x0038
        /*0144*/ 	.byte	0x00, 0xf4, 0x21, 0x00


	//----- nvinfo : EIATTR_KPARAM_INFO
	.align		4
.L_51:
        /*0148*/ 	.byte	0x04, 0x17
        /*014a*/ 	.short	(.L_53 - .L_52)
.L_52:
        /*014c*/ 	.word	0x00000000
        /*0150*/ 	.short	0x0006
        /*0152*/ 	.short	0x0030
        /*0154*/ 	.byte	0x00, 0xf4, 0x21, 0x00


	//----- nvinfo : EIATTR_KPARAM_INFO
	.align		4
.L_53:
        /*0158*/ 	.byte	0x04, 0x17
        /*015a*/ 	.short	(.L_55 - .L_54)
.L_54:
        /*015c*/ 	.word	0x00000000
        /*0160*/ 	.short	0x0005
        /*0162*/ 	.short	0x0028
        /*0164*/ 	.byte	0x00, 0xf4, 0x21, 0x00


	//----- nvinfo : EIATTR_KPARAM_INFO
	.align		4
.L_55:
        /*0168*/ 	.byte	0x04, 0x17
        /*016a*/ 	.short	(.L_57 - .L_56)
.L_56:
        /*016c*/ 	.word	0x00000000
        /*0170*/ 	.short	0x0004
        /*0172*/ 	.short	0x0020
        /*0174*/ 	.byte	0x00, 0xf4, 0x21, 0x00


	//----- nvinfo : EIATTR_KPARAM_INFO
	.align		4
.L_57:
        /*0178*/ 	.byte	0x04, 0x17
        /*017a*/ 	.short	(.L_59 - .L_58)
.L_58:
        /*017c*/ 	.word	0x00000000
        /*0180*/ 	.short	0x0003
        /*0182*/ 	.short	0x0018
        /*0184*/ 	.byte	0x00, 0xf4, 0x21, 0x00


	//----- nvinfo : EIATTR_KPARAM_INFO
	.align		4
.L_59:
        /*0188*/ 	.byte	0x04, 0x17
        /*018a*/ 	.short	(.L_61 - .L_60)
.L_60:
        /*018c*/ 	.word	0x00000000
        /*0190*/ 	.short	0x0002
        /*0192*/ 	.short	0x0010
        /*0194*/ 	.byte	0x00, 0xf4, 0x21, 0x00


	//----- nvinfo : EIATTR_KPARAM_INFO
	.align		4
.L_61:
        /*0198*/ 	.byte	0x04, 0x17
        /*019a*/ 	.short	(.L_63 - .L_62)
.L_62:
        /*019c*/ 	.word	0x00000000
        /*01a0*/ 	.short	0x0001
        /*01a2*/ 	.short	0x0008
        /*01a4*/ 	.byte	0x00, 0xf4, 0x21, 0x00


	//----- nvinfo : EIATTR_KPARAM_INFO
	.align		4
.L_63:
        /*01a8*/ 	.byte	0x04, 0x17
        /*01aa*/ 	.short	(.L_65 - .L_64)
.L_64:
        /*01ac*/ 	.word	0x00000000
        /*01b0*/ 	.short	0x0000
        /*01b2*/ 	.short	0x0000
        /*01b4*/ 	.byte	0x00, 0xf4, 0x21, 0x00


	//----- nvinfo : EIATTR_SPARSE_MMA_MASK
	.align		4
.L_65:
        /*01b8*/ 	.byte	0x03, 0x50
        /*01ba*/ 	.short	0x0000


	//----- nvinfo : EIATTR_MAXREG_COUNT
	.align		4
        /*01bc*/ 	.byte	0x03, 0x1b
        /*01be*/ 	.short	0x00ff


	//----- nvinfo : EIATTR_EXIT_INSTR_OFFSETS
	.align		4
        /*01c0*/ 	.byte	0x04, 0x1c
        /*01c2*/ 	.short	(.L_67 - .L_66)


	//   ....[0]....
.L_66:
        /*01c4*/ 	.word	0x00001030


	//----- nvinfo : EIATTR_REQNTID
	.align		4
.L_67:
        /*01c8*/ 	.byte	0x04, 0x10
        /*01ca*/ 	.short	(.L_69 - .L_68)
.L_68:
        /*01cc*/ 	.word	0x00000080
        /*01d0*/ 	.word	0x00000001
        /*01d4*/ 	.word	0x00000001


	//----- nvinfo : EIATTR_CBANK_PARAM_SIZE
	.align		4
.L_69:
        /*01d8*/ 	.byte	0x03, 0x19
        /*01da*/ 	.short	0x00d4


	//----- nvinfo : EIATTR_PARAM_CBANK
	.align		4
        /*01dc*/ 	.byte	0x04, 0x0a
        /*01de*/ 	.short	(.L_71 - .L_70)
	.align		4
.L_70:
        /*01e0*/ 	.word	index@(.nv.constant0.triton_poi_fused__native_batch_norm_legit_no_training__unsafe_index_add_relu_threshold_backward_30)
        /*01e4*/ 	.short	0x0210
        /*01e6*/ 	.short	0x00d4


	//----- nvinfo : EIATTR_SW_WAR
	.align		4
.L_71:
        /*01e8*/ 	.byte	0x04, 0x36
        /*01ea*/ 	.short	(.L_73 - .L_72)
.L_72:
        /*01ec*/ 	.word	0x00000008
.L_73:


//--------------------- .nv.callgraph             --------------------------
	.section	.nv.callgraph,"",@"SHT_CUDA_CALLGRAPH"
	.align	4
	.sectionentsize	8
	.align		4
        /*0000*/ 	.word	0x00000000
	.align		4
        /*0004*/ 	.word	0xffffffff
	.align		4
        /*0008*/ 	.word	0x00000000
	.align		4
        /*000c*/ 	.word	0xfffffffe
	.align		4
        /*0010*/ 	.word	0x00000000
	.align		4
        /*0014*/ 	.word	0xfffffffd
	.align		4
        /*0018*/ 	.word	0x00000000
	.align		4
        /*001c*/ 	.word	0xfffffffc


//--------------------- .nv.constant4             --------------------------
	.section	.nv.constant4,"a",@progbits
	.align	8
	.align		8
.nv.constant4:
        /*0000*/ 	.dword	_$_str
	.align		8
        /*0008*/ 	.dword	_$_str_$_2


//--------------------- .text.triton_poi_fused__native_batch_norm_legit_no_training__unsafe_index_add_relu_threshold_backward_30 --------------------------
	.section	.text.triton_poi_fused__native_batch_norm_legit_no_training__unsafe_index_add_relu_threshold_backward_30,"ax",@progbits
	.align	128
        .global         triton_poi_fused__native_batch_norm_legit_no_training__unsafe_index_add_relu_threshold_backward_30
        .type           triton_poi_fused__native_batch_norm_legit_no_training__unsafe_index_add_relu_threshold_backward_30,@function
        .size           triton_poi_fused__native_batch_norm_legit_no_training__unsafe_index_add_relu_threshold_backward_30,(.L_x_1 - triton_poi_fused__native_batch_norm_legit_no_training__unsafe_index_add_relu_threshold_backward_30)
        .other          triton_poi_fused__native_batch_norm_legit_no_training__unsafe_index_add_relu_threshold_backward_30,@"STO_CUDA_ENTRY STV_DEFAULT"
triton_poi_fused__native_batch_norm_legit_no_training__unsafe_index_add_relu_threshold_backward_30:
.text.triton_poi_fused__native_batch_norm_legit_no_training__unsafe_index_add_relu_threshold_backward_30:
[----:B------:R-:W-:Y:S01]  /*0000*/  LDC R1, c[0x0][0x28] ;  /* 0x00000a00ff017b82 */ /* 0x000fe20000000800 */
[----:B------:R-:W1:Y:S07]  /*0010*/  S2R R0, SR_TID.X ;  /* 0x0000000000007919 */ /* 0x000e6e0000002100 */
[----:B------:R-:W2:Y:S01]  /*0020*/  LDC.64 R4, c[0x0][0x248] ;  /* 0x00009200ff047b82 */ /* 0x000ea20000000a00 */
[----:B------:R-:W-:Y:S01]  /*0030*/  ULDC.64 UR4, c[0x0][0x208] ;  /* 0x0000820000047ab9 */ /* 0x000fe20000000a00 */
[----:B------:R-:W-:Y:S01]  /*0040*/  ULDC.64 UR6, c[0x0][0x250] ;  /* 0x0000940000067ab9 */ /* 0x000fe20000000a00 */
[----:B------:R-:W3:Y:S05]  /*0050*/  S2R R9, SR_CTAID.X ;  /* 0x0000000000097919 */ /* 0x000eea0000002500 */
[----:B------:R-:W4:Y:S08]  /*0060*/  LDC.64 R12, c[0x0][0x278] ;  /* 0x00009e00ff0c7b82 */ /* 0x000f300000000a00 */
[----:B------:R-:W5:Y:S08]  /*0070*/  LDC.64 R22, c[0x0][0x260] ;  /* 0x00009800ff167b82 */ /* 0x000f700000000a00 */
[----:B------:R-:W4:Y:S01]  /*0080*/  LDC.64 R24, c[0x0][0x2a8] ;  /* 0x0000aa00ff187b82 */ /* 0x000f220000000a00 */
[----:B-1----:R-:W-:-:S05]  /*0090*/  IMAD.SHL.U32 R0, R0, 0x2, RZ ;  /* 0x0000000200007824 */ /* 0x002fca00078e00ff */
[----:B------:R-:W-:-:S04]  /*00a0*/  LOP3.LUT R0, R0, 0xfe, RZ, 0xc0, !PT ;  /* 0x000000fe00007812 */ /* 0x000fc800078ec0ff */
[----:B---3--:R-:W-:-:S04]  /*00b0*/  LEA R3, R9, R0, 0x8 ;  /* 0x0000000009037211 */ /* 0x008fc800078e40ff */
[----:B------:R-:W-:-:S04]  /*00c0*/  SHF.R.S32.HI R0, RZ, 0x1f, R3 ;  /* 0x0000001fff007819 */ /* 0x000fc80000011403 */
[----:B------:R-:W-:-:S04]  /*00d0*/  LEA.HI R0, R0, R3, RZ, 0x4 ;  /* 0x0000000300007211 */ /* 0x000fc800078f20ff */
[----:B------:R-:W-:-:S04]  /*00e0*/  SHF.R.S32.HI R19, RZ, 0x4, R0 ;  /* 0x00000004ff137819 */ /* 0x000fc80000011400 */
[----:B------:R-:W-:-:S04]  /*00f0*/  LEA.HI R2, R19, R19, RZ, 0x4 ;  /* 0x0000001313027211 */ /* 0x000fc800078f20ff */
[----:B------:R-:W-:-:S05]  /*0100*/  LOP3.LUT R2, R2, 0xfffffff0, RZ, 0xc0, !PT ;  /* 0xfffffff002027812 */ /* 0x000fca00078ec0ff */
[----:B------:R-:W-:-:S04]  /*0110*/  IMAD.IADD R19, R19, 0x1, -R2 ;  /* 0x0000000113137824 */ /* 0x000fc800078e0a02 */
[----:B--2---:R-:W-:-:S06]  /*0120*/  IMAD.WIDE R10, R19, 0x8, R4 ;  /* 0x00000008130a7825 */ /* 0x004fcc00078e0204 */
[----:B------:R-:W2:Y:S01]  /*0130*/  LDG.E.EL.64 R10, desc[UR4][R10.64] ;  /* 0x000000040a0a7981 */ /* 0x000ea2000c2e1b00 */
[----:B------:R-:W-:-:S04]  /*0140*/  LOP3.LUT R0, R0, 0xfffffff0, RZ, 0xc0, !PT ;  /* 0xfffffff000007812 */ /* 0x000fc800078ec0ff */
[----:B------:R-:W-:-:S05]  /*0150*/  IADD3 R0, R3, -R0, RZ ;  /* 0x8000000003007210 */ /* 0x000fca0007ffe0ff */
[----:B------:R-:W-:-:S06]  /*0160*/  IMAD.WIDE R4, R0, 0x8, R4 ;  /* 0x0000000800047825 */ /* 0x000fcc00078e0204 */
[----:B------:R-:W3:Y:S01]  /*0170*/  LDG.E.EL.128 R4, desc[UR4][R4.64] ;  /* 0x0000000404047981 */ /* 0x000ee2000c2e1d00 */
[----:B------:R-:W-:Y:S01]  /*0180*/  SHF.R.S32.HI R2, RZ, 0x17, R9 ;  /* 0x00000017ff027819 */ /* 0x000fe20000011409 */
[----:B----4-:R-:W-:-:S03]  /*0190*/  IMAD.WIDE R8, R19, 0x8, R12 ;  /* 0x0000000813087825 */ /* 0x010fc600078e020c */
[----:B------:R-:W-:-:S03]  /*01a0*/  SGXT R2, R2, 0x1 ;  /* 0x000000010202781a */ /* 0x000fc60000000200 */
[----:B------:R-:W4:Y:S01]  /*01b0*/  LDG.E.EL.64 R8, desc[UR4][R8.64] ;  /* 0x0000000408087981 */ /* 0x000f22000c2e1b00 */
[----:B------:R-:W-:-:S04]  /*01c0*/  LEA.HI R2, R2, R3, RZ, 0x8 ;  /* 0x0000000302027211 */ /* 0x000fc800078f40ff */
[----:B------:R-:W-:-:S04]  /*01d0*/  SHF.R.S32.HI R17, RZ, 0x8, R2 ;  /* 0x00000008ff117819 */ /* 0x000fc80000011402 */
[----:B------:R-:W-:-:S04]  /*01e0*/  LEA.HI R2, R17, R17, RZ, 0x5 ;  /* 0x0000001111027211 */ /* 0x000fc800078f28ff */
[----:B------:R-:W-:-:S05]  /*01f0*/  LOP3.LUT R2, R2, 0xffffffe0, RZ, 0xc0, !PT ;  /* 0xffffffe002027812 */ /* 0x000fca00078ec0ff */
[----:B------:R-:W-:-:S04]  /*0200*/  IMAD.IADD R21, R17, 0x1, -R2 ;  /* 0x0000000111157824 */ /* 0x000fc800078e0a02 */
[----:B-----5:R-:W-:-:S04]  /*0210*/  IMAD.WIDE R22, R21, 0x4, R22 ;  /* 0x0000000415167825 */ /* 0x020fc800078e0216 */
[----:B------:R-:W-:Y:S01]  /*0220*/  IMAD.WIDE R12, R0, 0x8, R12 ;  /* 0x00000008000c7825 */ /* 0x000fe200078e020c */
[----:B------:R1:W5:Y:S03]  /*0230*/  LDG.E.EL R20, desc[UR4][R22.64] ;  /* 0x0000000416147981 */ /* 0x000366000c2e1900 */
[----:B0-----:R-:W-:-:S06]  /*0240*/  IMAD.WIDE R18, R19, 0x8, R24 ;  /* 0x0000000813127825 */ /* 0x001fcc00078e0218 */
[----:B------:R-:W4:Y:S01]  /*0250*/  LDG.E.EL.64 R18, desc[UR4][R18.64] ;  /* 0x0000000412127981 */ /* 0x000f22000c2e1b00 */
[----:B--2---:R-:W-:-:S04]  /*0260*/  SHF.R.U32.HI R15, RZ, 0x1c, R11 ;  /* 0x0000001cff0f7819 */ /* 0x004fc8000001160b */
[----:B------:R-:W-:-:S04]  /*0270*/  LOP3.LUT R15, R15, 0x8, RZ, 0xc0, !PT ;  /* 0x000000080f0f7812 */ /* 0x000fc800078ec0ff */
[----:B------:R-:W-:Y:S02]  /*0280*/  IADD3 R10, P0, R10, R15, RZ ;  /* 0x0000000f0a0a7210 */ /* 0x000fe40007f1e0ff */
[----:B------:R-:W2:Y:S02]  /*0290*/  LDG.E.EL.128 R12, desc[UR4][R12.64] ;  /* 0x000000040c0c7981 */ /* 0x000ea4000c2e1d00 */
[----:B------:R-:W-:Y:S02]  /*02a0*/  IADD3.X R27, RZ, R11, RZ, P0, !PT ;  /* 0x0000000bff1b7210 */ /* 0x000fe400007fe4ff */
[----:B---3--:R-:W-:Y:S02]  /*02b0*/  SHF.R.U32.HI R29, RZ, 0x1a, R5 ;  /* 0x0000001aff1d7819 */ /* 0x008fe40000011605 */
[----:B------:R-:W-:Y:S02]  /*02c0*/  SHF.R.U32.HI R16, RZ, 0x1a, R7 ;  /* 0x0000001aff107819 */ /* 0x000fe40000011607 */
[C---:B------:R-:W-:Y:S01]  /*02d0*/  SHF.L.U64.HI R2, R10.reuse, 0x5, R27 ;  /* 0x000000050a027819 */ /* 0x040fe2000001021b */
[----:B------:R-:W-:Y:S01]  /*02e0*/  IMAD.SHL.U32 R27, R10, 0x20, RZ ;  /* 0x000000200a1b7824 */ /* 0x000fe200078e00ff */
[----:B------:R-:W-:-:S02]  /*02f0*/  LEA R28, P0, R4, UR6, 0x2 ;  /* 0x00000006041c7c11 */ /* 0x000fc4000f8010ff */
[----:B------:R-:W-:Y:S02]  /*0300*/  LEA R11, P3, R6, UR6, 0x2 ;  /* 0x00000006060b7c11 */ /* 0x000fe4000f8610ff */
[----:B------:R-:W-:Y:S02]  /*0310*/  LOP3.LUT R29, R29, 0x20, RZ, 0xc0, !PT ;  /* 0x000000201d1d7812 */ /* 0x000fe400078ec0ff */
[----:B------:R-:W-:Y:S02]  /*0320*/  LOP3.LUT R10, R16, 0x20, RZ, 0xc0, !PT ;  /* 0x00000020100a7812 */ /* 0x000fe400078ec0ff */
[----:B-1----:R-:W-:Y:S01]  /*0330*/  LEA.HI.X R23, R4, UR7, R5, 0x2, P0 ;  /* 0x0000000704177c11 */ /* 0x002fe200080f1405 */
[----:B------:R-:W-:Y:S01]  /*0340*/  IMAD.WIDE R4, R0, 0x8, R24 ;  /* 0x0000000800047825 */ /* 0x000fe200078e0218 */
[C---:B------:R-:W-:Y:S01]  /*0350*/  IADD3 R28, P1, P2, R27.reuse, R28, R29 ;  /* 0x0000001c1b1c7210 */ /* 0x040fe20007a3e01d */
[----:B------:R-:W0:Y:S01]  /*0360*/  LDC.64 R24, c[0x0][0x270] ;  /* 0x00009c00ff187b82 */ /* 0x000e220000000a00 */
[----:B------:R-:W-:Y:S01]  /*0370*/  LEA.HI.X R7, R6, UR7, R7, 0x2, P3 ;  /* 0x0000000706077c11 */ /* 0x000fe200098f1407 */
[----:B------:R-:W-:Y:S01]  /*0380*/  ULDC.64 UR6, c[0x0][0x280] ;  /* 0x0000a00000067ab9 */ /* 0x000fe20000000a00 */
[----:B------:R-:W-:-:S02]  /*0390*/  IADD3 R22, P4, P5, R27, R11, R10 ;  /* 0x0000000b1b167210 */ /* 0x000fc40007d9e00a */
[C---:B------:R-:W-:Y:S02]  /*03a0*/  IADD3.X R29, R2.reuse, R23, RZ, P1, P2 ;  /* 0x00000017021d7210 */ /* 0x040fe40000fe44ff */
[----:B------:R-:W-:Y:S01]  /*03b0*/  IADD3.X R23, R2, R7, RZ, P4, P5 ;  /* 0x0000000702177210 */ /* 0x000fe200027ea4ff */
[----:B------:R-:W1:Y:S01]  /*03c0*/  LDC.64 R10, c[0x0][0x258] ;  /* 0x00009600ff0a7b82 */ /* 0x000e620000000a00 */
[----:B------:R-:W3:Y:S01]  /*03d0*/  LDG.E.EL.128 R4, desc[UR4][R4.64] ;  /* 0x0000000404047981 */ /* 0x000ee2000c2e1d00 */
[----:B------:R-:W-:-:S06]  /*03e0*/  SHF.L.U32 R0, R17, 0x6, RZ ;  /* 0x0000000611007819 */ /* 0x000fcc00000006ff */
[----:B------:R-:W0:Y:S01]  /*03f0*/  LDC.64 R26, c[0x0][0x228] ;  /* 0x00008a00ff1a7b82 */ /* 0x000e220000000a00 */
[----:B------:R-:W-:-:S05]  /*0400*/  IMAD.WIDE R22, R0, 0x4, R22 ;  /* 0x0000000400167825 */ /* 0x000fca00078e0216 */
[----:B------:R4:W3:Y:S01]  /*0410*/  LDG.E.EL R2, desc[UR4][R22.64] ;  /* 0x0000000416027981 */ /* 0x0008e2000c2e1900 */
[----:B------:R-:W-:-:S05]  /*0420*/  IMAD.WIDE R28, R0, 0x4, R28 ;  /* 0x00000004001c7825 */ /* 0x000fca00078e021c */
[----:B------:R0:W3:Y:S01]  /*0430*/  LDG.E.EL R16, desc[UR4][R28.64] ;  /* 0x000000041c107981 */ /* 0x0000e2000c2e1900 */
[----:B----4-:R-:W4:Y:S01]  /*0440*/  LDC.64 R22, c[0x0][0x268] ;  /* 0x00009a00ff167b82 */ /* 0x010f220000000a00 */
[----:B-1----:R-:W-:-:S06]  /*0450*/  IMAD.WIDE R10, R21, 0x4, R10 ;  /* 0x00000004150a7825 */ /* 0x002fcc00078e020a */
[----:B------:R-:W3:Y:S01]  /*0460*/  LDG.E.EL R10, desc[UR4][R10.64] ;  /* 0x000000040a0a7981 */ /* 0x000ee2000c2e1900 */
[----:B0-----:R-:W-:Y:S01]  /*0470*/  IMAD.WIDE R26, R21, 0x4, R26 ;  /* 0x00000004151a7825 */ /* 0x001fe200078e021a */
[----:B------:R-:W-:-:S03]  /*0480*/  SHF.R.U32.HI R31, RZ, 0x1d, R9 ;  /* 0x0000001dff1f7819 */ /* 0x000fc60000011609 */
[----:B-----5:R-:W-:Y:S01]  /*0490*/  FADD R20, R20, 9.9999997473787516356e-06 ;  /* 0x3727c5ac14147421 */ /* 0x020fe20000000000 */
[----:B------:R-:W0:Y:S01]  /*04a0*/  LDC.64 R28, c[0x0][0x220] ;  /* 0x00008800ff1c7b82 */ /* 0x000e220000000a00 */
[----:B------:R-:W5:Y:S01]  /*04b0*/  LDG.E.EL R26, desc[UR4][R26.64] ;  /* 0x000000041a1a7981 */ /* 0x000f62000c2e1900 */
[----:B------:R-:W-:-:S05]  /*04c0*/  IMAD.WIDE R24, R21, 0x4, R24 ;  /* 0x0000000415187825 */ /* 0x000fca00078e0218 */
[----:B------:R-:W5:Y:S01]  /*04d0*/  LDG.E.EL R11, desc[UR4][R24.64] ;  /* 0x00000004180b7981 */ /* 0x000f62000c2e1900 */
[----:B----4-:R-:W-:-:S05]  /*04e0*/  IMAD.WIDE R22, R21, 0x4, R22 ;  /* 0x0000000415167825 */ /* 0x010fca00078e0216 */
[----:B------:R1:W4:Y:S01]  /*04f0*/  LDG.E.EL R0, desc[UR4][R22.64] ;  /* 0x0000000416007981 */ /* 0x000322000c2e1900 */
[----:B------:R-:W-:-:S04]  /*0500*/  LOP3.LUT R31, R31, 0x4, RZ, 0xc0, !PT ;  /* 0x000000041f1f7812 */ /* 0x000fc800078ec0ff */
[----:B------:R-:W-:Y:S01]  /*0510*/  IADD3 R8, P0, R8, R31, RZ ;  /* 0x0000001f08087210 */ /* 0x000fe20007f1e0ff */
[----:B------:R-:W0:Y:S04]  /*0520*/  MUFU.SQRT R20, R20 ;  /* 0x0000001400147308 */ /* 0x000e280000002000 */
[----:B------:R-:W-:Y:S01]  /*0530*/  IMAD.X R31, RZ, RZ, R9, P0 ;  /* 0x000000ffff1f7224 */ /* 0x000fe200000e0609 */
[----:B-1----:R-:W-:Y:S01]  /*0540*/  SHF.L.U32 R23, R8, 0x4, RZ ;  /* 0x0000000408177819 */ /* 0x002fe200000006ff */
[----:B0-----:R-:W-:Y:S01]  /*0550*/  IMAD.WIDE R28, R21, 0x4, R28 ;  /* 0x00000004151c7825 */ /* 0x001fe200078e021c */
[----:B--2---:R-:W-:Y:S02]  /*0560*/  LEA R27, P1, R12, UR6, 0x2 ;  /* 0x000000060c1b7c11 */ /* 0x004fe4000f8210ff */
[----:B------:R-:W-:-:S02]  /*0570*/  SHF.R.U32.HI R9, RZ, 0x1b, R13 ;  /* 0x0000001bff097819 */ /* 0x000fc4000001160d */
[----:B------:R-:W-:Y:S02]  /*0580*/  SHF.R.U32.HI R22, RZ, 0x1b, R15 ;  /* 0x0000001bff167819 */ /* 0x000fe4000001160f */
[----:B------:R-:W-:Y:S02]  /*0590*/  LEA.HI.X R12, R12, UR7, R13, 0x2, P1 ;  /* 0x000000070c0c7c11 */ /* 0x000fe400088f140d */
[----:B------:R-:W-:Y:S02]  /*05a0*/  LOP3.LUT R24, R9, 0x10, RZ, 0xc0, !PT ;  /* 0x0000001009187812 */ /* 0x000fe400078ec0ff */
[----:B------:R-:W-:Y:S02]  /*05b0*/  LEA R13, P0, R14, UR6, 0x2 ;  /* 0x000000060e0d7c11 */ /* 0x000fe4000f8010ff */
[----:B------:R-:W-:Y:S02]  /*05c0*/  SHF.L.U64.HI R9, R8, 0x4, R31 ;  /* 0x0000000408097819 */ /* 0x000fe4000001021f */
[----:B------:R-:W-:Y:S01]  /*05d0*/  LOP3.LUT R8, R22, 0x10, RZ, 0xc0, !PT ;  /* 0x0000001016087812 */ /* 0x000fe200078ec0ff */
[----:B------:R-:W0:Y:S01]  /*05e0*/  LDC.64 R30, c[0x0][0x290] ;  /* 0x0000a400ff1e7b82 */ /* 0x000e220000000a00 */
[----:B------:R-:W-:Y:S01]  /*05f0*/  LEA.HI.X R14, R14, UR7, R15, 0x2, P0 ;  /* 0x000000070e0e7c11 */ /* 0x000fe200080f140f */
[----:B------:R-:W-:Y:S01]  /*0600*/  ULDC.64 UR6, c[0x0][0x2b0] ;  /* 0x0000ac0000067ab9 */ /* 0x000fe20000000a00 */
[----:B------:R-:W-:-:S02]  /*0610*/  IADD3 R24, P0, P1, R23, R27, R24 ;  /* 0x0000001b17187210 */ /* 0x000fc4000791e018 */
[----:B------:R-:W-:Y:S02]  /*0620*/  IADD3 R8, P2, P3, R23, R13, R8 ;  /* 0x0000000d17087210 */ /* 0x000fe40007b5e008 */
[----:B------:R-:W-:Y:S01]  /*0630*/  IADD3.X R25, R9, R12, RZ, P0, P1 ;  /* 0x0000000c09197210 */ /* 0x000fe200007e24ff */
[----:B------:R-:W-:Y:S01]  /*0640*/  IMAD.SHL.U32 R13, R17, 0x10, RZ ;  /* 0x00000010110d7824 */ /* 0x000fe200078e00ff */
[----:B------:R-:W-:Y:S01]  /*0650*/  IADD3.X R9, R9, R14, RZ, P2, P3 ;  /* 0x0000000e09097210 */ /* 0x000fe200017e64ff */
[----:B------:R-:W1:Y:S01]  /*0660*/  LDC.64 R22, c[0x0][0x2c0] ;  /* 0x0000b000ff167b82 */ /* 0x000e620000000a00 */
[----:B------:R-:W-:Y:S02]  /*0670*/  SHF.R.U32.HI R12, RZ, 0x1e, R19 ;  /* 0x0000001eff0c7819 */ /* 0x000fe40000011613 */
[C---:B------:R-:W-:Y:S01]  /*0680*/  FSETP.GT.AND P1, PT, R20.reuse, 8.50705917302346158658e+37, PT ;  /* 0x7e8000001400780b */ /* 0x040fe20003f24000 */
[----:B------:R-:W-:Y:S01]  /*0690*/  IMAD.WIDE R24, R13, 0x4, R24 ;  /* 0x000000040d187825 */ /* 0x000fe200078e0218 */
[----:B------:R-:W-:-:S03]  /*06a0*/  FSETP.GEU.AND P0, PT, R20, 1.175494350822287508e-38, PT ;  /* 0x008000001400780b */ /* 0x000fc60003f0e000 */
[----:B------:R-:W-:Y:S01]  /*06b0*/  IMAD.WIDE R8, R13, 0x4, R8 ;  /* 0x000000040d087825 */ /* 0x000fe200078e0208 */
[----:B------:R-:W-:Y:S01]  /*06c0*/  LOP3.LUT R13, R12, 0x2, RZ, 0xc0, !PT ;  /* 0x000000020c0d7812 */ /* 0x000fe200078ec0ff */
[----:B------:R-:W2:Y:S01]  /*06d0*/  LDG.E.EL R24, desc[UR4][R24.64] ;  /* 0x0000000418187981 */ /* 0x000ea2000c2e1900 */
[----:B---3--:R-:W-:Y:S02]  /*06e0*/  LEA R12, P3, R4, UR6, 0x2 ;  /* 0x00000006040c7c11 */ /* 0x008fe4000f8610ff */
[----:B------:R-:W-:Y:S02]  /*06f0*/  IADD3 R13, P2, R18, R13, RZ ;  /* 0x0000000d120d7210 */ /* 0x000fe40007f5e0ff */
[--C-:B------:R-:W-:Y:S01]  /*0700*/  SHF.R.U32.HI R15, RZ, 0x1c, R5.reuse ;  /* 0x0000001cff0f7819 */ /* 0x100fe20000011605 */
[----:B------:R-:W-:Y:S01]  /*0710*/  @P1 FMUL R20, R20, 0.25 ;  /* 0x3e80000014141820 */ /* 0x000fe20000400000 */
[----:B------:R-:W-:Y:S01]  /*0720*/  IADD3.X R14, RZ, R19, RZ, P2, !PT ;  /* 0x00000013ff0e7210 */ /* 0x000fe200017fe4ff */
[----:B------:R-:W-:Y:S01]  /*0730*/  IMAD.SHL.U32 R17, R17, 0x4, RZ ;  /* 0x0000000411117824 */ /* 0x000fe200078e00ff */
[----:B------:R-:W-:Y:S01]  /*0740*/  LEA.HI.X R5, R4, UR7, R5, 0x2, P3 ;  /* 0x0000000704057c11 */ /* 0x000fe200098f1405 */
[----:B------:R3:W2:Y:S01]  /*0750*/  LDG.E.EL R9, desc[UR4][R8.64] ;  /* 0x0000000408097981 */ /* 0x0006a2000c2e1900 */
[----:B------:R-:W-:-:S02]  /*0760*/  LEA R18, P2, R6, UR6, 0x2 ;  /* 0x0000000606127c11 */ /* 0x000fc4000f8410ff */
[--C-:B------:R-:W-:Y:S01]  /*0770*/  SHF.R.U32.HI R4, RZ, 0x1c, R7.reuse ;  /* 0x0000001cff047819 */ /* 0x100fe20000011607 */
[----:B------:R-:W-:Y:S01]  /*0780*/  @!P0 FMUL R20, R20, 16777216 ;  /* 0x4b80000014148820 */ /* 0x000fe20000400000 */
[----:B------:R-:W-:Y:S01]  /*0790*/  LEA.HI.X R19, R6, UR7, R7, 0x2, P2 ;  /* 0x0000000706137c11 */ /* 0x000fe200090f1407 */
[----:B0-----:R-:W-:Y:S01]  /*07a0*/  IMAD.WIDE R30, R21, 0x4, R30 ;  /* 0x00000004151e7825 */ /* 0x001fe200078e021e */
[----:B------:R-:W-:Y:S01]  /*07b0*/  LOP3.LUT R7, R4, 0x8, RZ, 0xc0, !PT ;  /* 0x0000000804077812 */ /* 0x000fe200078ec0ff */
[----:B------:R-:W-:Y:S01]  /*07c0*/  HFMA2.MMA R4, -RZ, RZ, 1.625, 0 ;  /* 0x3e800000ff047435 */ /* 0x000fe200000001ff */
[C---:B------:R-:W-:Y:S01]  /*07d0*/  SHF.L.U64.HI R14, R13.reuse, 0x3, R14 ;  /* 0x000000030d0e7819 */ /* 0x040fe2000001020e */
[----:B------:R-:W-:Y:S01]  /*07e0*/  IMAD.SHL.U32 R13, R13, 0x8, RZ ;  /* 0x000000080d0d7824 */ /* 0x000fe200078e00ff */
[----:B------:R-:W-:Y:S01]  /*07f0*/  LOP3.LUT R15, R15, 0x8, RZ, 0xc0, !PT ;  /* 0x000000080f0f7812 */ /* 0x000fe200078ec0ff */
[----:B------:R-:W0:Y:S01]  /*0800*/  MUFU.RCP R20, R20 ;  /* 0x0000001400147308 */ /* 0x000e220000001000 */
[----:B-----5:R-:W-:-:S02]  /*0810*/  FADD R26, R26, 9.9999997473787516356e-06 ;  /* 0x3727c5ac1a1a7421 */ /* 0x020fc40000000000 */
[----:B------:R-:W-:Y:S01]  /*0820*/  IADD3 R12, P2, P3, R13, R12, R15 ;  /* 0x0000000c0d0c7210 */ /* 0x000fe20007b5e00f */
[----:B-1----:R-:W-:Y:S01]  /*0830*/  IMAD.WIDE R22, R21, 0x4, R22 ;  /* 0x0000000415167825 */ /* 0x002fe200078e0216 */
[----:B------:R-:W-:Y:S01]  /*0840*/  IADD3 R18, P4, P5, R13, R18, R7 ;  /* 0x000000120d127210 */ /* 0x000fe20007d9e007 */
[----:B------:R-:W-:Y:S01]  /*0850*/  ULDC.64 UR6, c[0x0][0x2d8] ;  /* 0x0000b60000067ab9 */ /* 0x000fe20000000a00 */
[----:B------:R-:W-:Y:S01]  /*0860*/  FSEL R15, R4, 1, P1 ;  /* 0x3f800000040f7808 */ /* 0x000fe20000800000 */
[----:B------:R-:W1:Y:S01]  /*0870*/  LDC.64 R6, c[0x0][0x288] ;  /* 0x0000a200ff067b82 */ /* 0x000e620000000a00 */
[----:B------:R-:W-:Y:S01]  /*0880*/  IADD3.X R13, R14, R5, RZ, P2, P3 ;  /* 0x000000050e0d7210 */ /* 0x000fe200017e64ff */
[----:B---3--:R3:W5:Y:S01]  /*0890*/  MUFU.SQRT R8, R26 ;  /* 0x0000001a00087308 */ /* 0x0087620000002000 */
[----:B------:R-:W2:Y:S01]  /*08a0*/  LDG.E.EL R22, desc[UR4][R22.64] ;  /* 0x0000000416167981 */ /* 0x000ea2000c2e1900 */
[----:B------:R-:W-:Y:S01]  /*08b0*/  @!P0 FMUL R15, R15, 16777216 ;  /* 0x4b8000000f0f8820 */ /* 0x000fe20000400000 */
[----:B------:R-:W-:-:S04]  /*08c0*/  IMAD.WIDE R12, R17, 0x4, R12 ;  /* 0x00000004110c7825 */ /* 0x000fc800078e020c */
[----:B------:R-:W-:Y:S01]  /*08d0*/  FADD R5, -R10, R2 ;  /* 0x000000020a057221 */ /* 0x000fe20000000100 */
[----:B0-----:R-:W-:Y:S01]  /*08e0*/  FMUL R20, R20, R15 ;  /* 0x0000000f14147220 */ /* 0x001fe20000400000 */
[----:B------:R-:W-:Y:S01]  /*08f0*/  FADD R15, -R10, R16 ;  /* 0x000000100a0f7221 */ /* 0x000fe20000000100 */
[----:B------:R0:W2:Y:S02]  /*0900*/  LDG.E.EL R2, desc[UR4][R12.64] ;  /* 0x000000040c027981 */ /* 0x0000a4000c2e1900 */
[----:B------:R-:W-:Y:S01]  /*0910*/  FMUL R10, R20, R5 ;  /* 0x00000005140a7220 */ /* 0x000fe20000400000 */
[----:B------:R-:W-:Y:S01]  /*0920*/  IADD3.X R19, R14, R19, RZ, P4, P5 ;  /* 0x000000130e137210 */ /* 0x000fe200027ea4ff */
[----:B------:R-:W-:Y:S01]  /*0930*/  FMUL R20, R20, R15 ;  /* 0x0000000f14147220 */ /* 0x000fe20000400000 */
[----:B---3--:R-:W3:Y:S08]  /*0940*/  LDC.64 R26, c[0x0][0x2b8] ;  /* 0x0000ae00ff1a7b82 */ /* 0x008ef00000000a00 */
[----:B0-----:R-:W0:Y:S01]  /*0950*/  LDC.64 R12, c[0x0][0x2a0] ;  /* 0x0000a800ff0c7b82 */ /* 0x001e220000000a00 */
[----:B------:R-:W-:-:S04]  /*0960*/  IMAD.WIDE R18, R17, 0x4, R18 ;  /* 0x0000000411127825 */ /* 0x000fc800078e0212 */
[----:B----4-:R-:W-:Y:S02]  /*0970*/  FFMA R10, R0, R10, R11 ;  /* 0x0000000a000a7223 */ /* 0x010fe4000000000b */
[----:B------:R4:W2:Y:S01]  /*0980*/  LDG.E.EL R18, desc[UR4][R18.64] ;  /* 0x0000000412127981 */ /* 0x0008a2000c2e1900 */
[----:B------:R-:W3:Y:S01]  /*0990*/  LDC.64 R14, c[0x0][0x298] ;  /* 0x0000a600ff0e7b82 */ /* 0x000ee20000000a00 */
[----:B-----5:R-:W-:-:S07]  /*09a0*/  FSETP.GT.AND P0, PT, R8, 8.50705917302346158658e+37, PT ;  /* 0x7e8000000800780b */ /* 0x020fce0003f04000 */
[----:B------:R-:W5:Y:S01]  /*09b0*/  LDC.64 R16, c[0x0][0x230] ;  /* 0x00008c00ff107b82 */ /* 0x000f620000000a00 */
[----:B----4-:R-:W-:Y:S02]  /*09c0*/  FFMA R19, R0, R20, R11 ;  /* 0x0000001400137223 */ /* 0x010fe4000000000b */
[----:B------:R-:W4:Y:S01]  /*09d0*/  LDG.E.EL R0, desc[UR4][R30.64] ;  /* 0x000000041e007981 */ /* 0x000f22000c2e1900 */
[----:B-1----:R-:W-:Y:S01]  /*09e0*/  IMAD.WIDE R6, R21, 0x4, R6 ;  /* 0x0000000415067825 */ /* 0x002fe200078e0206 */
[----:B------:R-:W-:-:S03]  /*09f0*/  FSETP.GEU.AND P1, PT, R8, 1.175494350822287508e-38, PT ;  /* 0x008000000800780b */ /* 0x000fc60003f2e000 */
[C---:B0-----:R-:W-:Y:S02]  /*0a00*/  IMAD.WIDE R12, R21.reuse, 0x4, R12 ;  /* 0x00000004150c7825 */ /* 0x041fe400078e020c */
[----:B------:R-:W4:Y:S02]  /*0a10*/  LDG.E.EL R7, desc[UR4][R6.64] ;  /* 0x0000000406077981 */ /* 0x000f24000c2e1900 */
[C---:B---3--:R-:W-:Y:S02]  /*0a20*/  IMAD.WIDE R14, R21.reuse, 0x4, R14 ;  /* 0x00000004150e7825 */ /* 0x048fe400078e020e */
[----:B------:R0:W3:Y:S02]  /*0a30*/  LDG.E.EL R6, desc[UR4][R12.64] ;  /* 0x000000040c067981 */ /* 0x0000e4000c2e1900 */
[----:B------:R-:W-:Y:S02]  /*0a40*/  @P0 FMUL R8, R8, 0.25 ;  /* 0x3e80000008080820 */ /* 0x000fe40000400000 */
[----:B------:R1:W3:Y:S01]  /*0a50*/  LDG.E.EL R11, desc[UR4][R14.64] ;  /* 0x000000040e0b7981 */ /* 0x0002e2000c2e1900 */
[----:B0-----:R-:W0:Y:S01]  /*0a60*/  LDC.64 R12, c[0x0][0x218] ;  /* 0x00008600ff0c7b82 */ /* 0x001e220000000a00 */
[----:B------:R-:W-:Y:S01]  /*0a70*/  @!P1 FMUL R8, R8, 16777216 ;  /* 0x4b80000008089820 */ /* 0x000fe20000400000 */
[----:B-----5:R-:W-:Y:S01]  /*0a80*/  IMAD.WIDE R16, R21, 0x4, R16 ;  /* 0x0000000415107825 */ /* 0x020fe200078e0210 */
[----:B------:R-:W-:-:S04]  /*0a90*/  MOV R20, 0x3e800000 ;  /* 0x3e80000000147802 */ /* 0x000fc80000000f00 */
[----:B------:R5:W3:Y:S01]  /*0aa0*/  LDG.E.EL R23, desc[UR4][R16.64] ;  /* 0x0000000410177981 */ /* 0x000ae2000c2e1900 */
[----:B-1----:R-:W1:Y:S01]  /*0ab0*/  LDC.64 R14, c[0x0][0x238] ;  /* 0x00008e00ff0e7b82 */ /* 0x002e620000000a00 */
[----:B------:R-:W0:Y:S01]  /*0ac0*/  MUFU.RCP R8, R8 ;  /* 0x0000000800087308 */ /* 0x000e220000001000 */
[----:B------:R-:W-:-:S06]  /*0ad0*/  FSEL R20, R20, 1, P0 ;  /* 0x3f80000014147808 */ /* 0x000fcc0000000000 */
[----:B-----5:R-:W5:Y:S01]  /*0ae0*/  LDC.64 R16, c[0x0][0x240] ;  /* 0x00009000ff107b82 */ /* 0x020f620000000a00 */
[----:B------:R-:W-:Y:S01]  /*0af0*/  @!P1 FMUL R20, R20, 16777216 ;  /* 0x4b80000014149820 */ /* 0x000fe20000400000 */
[----:B------:R-:W-:-:S04]  /*0b00*/  IMAD.WIDE R26, R21, 0x4, R26 ;  /* 0x00000004151a7825 */ /* 0x000fc800078e021a */
[----:B0-----:R-:W-:-:S04]  /*0b10*/  IMAD.WIDE R12, R3, 0x4, R12 ;  /* 0x00000004030c7825 */ /* 0x001fc800078e020c */
[----:B------:R-:W-:Y:S01]  /*0b20*/  FMUL R8, R8, R20 ;  /* 0x0000001408087220 */ /* 0x000fe20000400000 */
[----:B------:R0:W3:Y:S04]  /*0b30*/  LDG.E.EL R5, desc[UR4][R26.64] ;  /* 0x000000041a057981 */ /* 0x0000e8000c2e1900 */
[----:B------:R-:W3:Y:S01]  /*0b40*/  LDG.E.EL R20, desc[UR4][R28.64] ;  /* 0x000000041c147981 */ /* 0x000ee2000c2e1900 */
[----:B-1----:R-:W-:-:S03]  /*0b50*/  IMAD.WIDE R14, R21, 0x4, R14 ;  /* 0x00000004150e7825 */ /* 0x002fc600078e020e */
[----:B------:R-:W3:Y:S01]  /*0b60*/  LDG.E.64 R12, desc[UR4][R12.64] ;  /* 0x000000040c0c7981 */ /* 0x000ee2000c1e1b00 */
[----:B0-----:R-:W0:Y:S03]  /*0b70*/  LDC.64 R26, c[0x0][0x2c8] ;  /* 0x0000b200ff1a7b82 */ /* 0x001e260000000a00 */
[----:B------:R1:W3:Y:S01]  /*0b80*/  LDG.E.EL R25, desc[UR4][R14.64] ;  /* 0x000000040e197981 */ /* 0x0002e2000c2e1900 */
[----:B-----5:R-:W-:-:S06]  /*0b90*/  IMAD.WIDE R16, R3, 0x4, R16 ;  /* 0x0000000403107825 */ /* 0x020fcc00078e0210 */
[----:B------:R-:W5:Y:S01]  /*0ba0*/  LDG.E.64 R16, desc[UR4][R16.64] ;  /* 0x0000000410107981 */ /* 0x000f62000c1e1b00 */
[----:B-1----:R-:W1:Y:S01]  /*0bb0*/  LDC.64 R14, c[0x0][0x2d0] ;  /* 0x0000b400ff0e7b82 */ /* 0x002e620000000a00 */
[----:B0-----:R-:W-:-:S06]  /*0bc0*/  IMAD.WIDE R26, R21, 0x4, R26 ;  /* 0x00000004151a7825 */ /* 0x001fcc00078e021a */
[----:B------:R3:W5:Y:S01]  /*0bd0*/  LDG.E.EL R26, desc[UR4][R26.64] ;  /* 0x000000041a1a7981 */ /* 0x000762000c2e1900 */
[----:B-1----:R-:W-:-:S05]  /*0be0*/  IMAD.WIDE R14, R21, 0x4, R14 ;  /* 0x00000004150e7825 */ /* 0x002fca00078e020e */
[----:B------:R0:W5:Y:S01]  /*0bf0*/  LDG.E.EL R21, desc[UR4][R14.64] ;  /* 0x000000040e157981 */ /* 0x000162000c2e1900 */
[----:B--2---:R-:W-:-:S04]  /*0c00*/  FADD R22, R22, 9.9999997473787516356e-06 ;  /* 0x3727c5ac16167421 */ /* 0x004fc80000000000 */
[----:B------:R-:W1:Y:S01]  /*0c10*/  MUFU.SQRT R29, R22 ;  /* 0x00000016001d7308 */ /* 0x000e620000002000 */
[----:B----4-:R-:W-:-:S07]  /*0c20*/  FADD R28, R0, 9.9999997473787516356e-06 ;  /* 0x3727c5ac001c7421 */ /* 0x010fce0000000000 */
[----:B------:R-:W2:Y:S01]  /*0c30*/  MUFU.SQRT R0, R28 ;  /* 0x0000001c00007308 */ /* 0x000ea20000002000 */
[C---:B-1----:R-:W-:Y:S02]  /*0c40*/  FSETP.GT.AND P1, PT, R29.reuse, 8.50705917302346158658e+37, PT ;  /* 0x7e8000001d00780b */ /* 0x042fe40003f24000 */
[----:B------:R-:W-:Y:S02]  /*0c50*/  FSETP.GEU.AND P3, PT, R29, 1.175494350822287508e-38, PT ;  /* 0x008000001d00780b */ /* 0x000fe40003f6e000 */
[C---:B--2---:R-:W-:Y:S02]  /*0c60*/  FSETP.GT.AND P0, PT, R0.reuse, 8.50705917302346158658e+37, PT ;  /* 0x7e8000000000780b */ /* 0x044fe40003f04000 */
[----:B------:R-:W-:-:S07]  /*0c70*/  FSETP.GEU.AND P2, PT, R0, 1.175494350822287508e-38, PT ;  /* 0x008000000000780b */ /* 0x000fce0003f4e000 */
[----:B------:R-:W-:-:S04]  /*0c80*/  @P1 FMUL R29, R29, 0.25 ;  /* 0x3e8000001d1d1820 */ /* 0x000fc80000400000 */
[----:B------:R-:W-:-:S04]  /*0c90*/  @P0 FMUL R0, R0, 0.25 ;  /* 0x3e80000000000820 */ /* 0x000fc80000400000 */
[----:B------:R-:W-:Y:S01]  /*0ca0*/  @!P2 FMUL R0, R0, 16777216 ;  /* 0x4b8000000000a820 */ /* 0x000fe20000400000 */
[----:B------:R-:W-:-:S05]  /*0cb0*/  @!P3 FMUL R29, R29, 16777216 ;  /* 0x4b8000001d1db820 */ /* 0x000fca0000400000 */
[----:B------:R-:W1:Y:S01]  /*0cc0*/  MUFU.RCP R0, R0 ;  /* 0x0000000000007308 */ /* 0x000e620000001000 */
[C---:B------:R-:W-:Y:S01]  /*0cd0*/  FADD R24, -R7.reuse, R24 ;  /* 0x0000001807187221 */ /* 0x040fe20000000100 */
[----:B------:R-:W-:Y:S01]  /*0ce0*/  FADD R7, -R7, R9 ;  /* 0x0000000907077221 */ /* 0x000fe20000000100 */
[----:B------:R-:W-:Y:S01]  /*0cf0*/  FSEL R9, R4, 1, P1 ;  /* 0x3f80000004097808 */ /* 0x000fe20000800000 */
[--C-:B---3--:R-:W-:Y:S01]  /*0d00*/  FADD R27, R12, -R20.reuse ;  /* 0x800000140c1b7221 */ /* 0x108fe20000000000 */
[----:B0-----:R-:W-:-:S03]  /*0d10*/  FADD R15, R13, -R20 ;  /* 0x800000140d0f7221 */ /* 0x001fc60000000000 */
[----:B------:R-:W0:Y:S01]  /*0d20*/  MUFU.RCP R12, R29 ;  /* 0x0000001d000c7308 */ /* 0x000e220000001000 */
[----:B------:R-:W-:Y:S01]  /*0d30*/  FSEL R13, R4, 1, P0 ;  /* 0x3f800000040d7808 */ /* 0x000fe20000000000 */
[C---:B------:R-:W-:Y:S01]  /*0d40*/  FMUL R14, R8.reuse, R27 ;  /* 0x0000001b080e7220 */ /* 0x040fe20000400000 */
[----:B------:R-:W-:-:S03]  /*0d50*/  FMUL R8, R8, R15 ;  /* 0x0000000f08087220 */ /* 0x000fc60000400000 */
[----:B------:R-:W-:Y:S01]  /*0d60*/  @!P2 FMUL R13, R13, 16777216 ;  /* 0x4b8000000d0da820 */ /* 0x000fe20000400000 */
[C-C-:B------:R-:W-:Y:S01]  /*0d70*/  FFMA R8, R23.reuse, R8, R25.reuse ;  /* 0x0000000817087223 */ /* 0x140fe20000000019 */
[----:B------:R-:W-:Y:S01]  /*0d80*/  FFMA R15, R23, R14, R25 ;  /* 0x0000000e170f7223 */ /* 0x000fe20000000019 */
[----:B------:R-:W-:Y:S01]  /*0d90*/  @!P3 FMUL R9, R9, 16777216 ;  /* 0x4b8000000909b820 */ /* 0x000fe20000400000 */
[----:B-1----:R-:W-:Y:S02]  /*0da0*/  FMUL R13, R0, R13 ;  /* 0x0000000d000d7220 */ /* 0x002fe40000400000 */
[----:B-----5:R-:W-:Y:S01]  /*0db0*/  FSETP.GEU.AND P0, PT, R8, -R17, PT ;  /* 0x800000110800720b */ /* 0x020fe20003f0e000 */
[----:B------:R-:W-:Y:S01]  /*0dc0*/  FADD R0, R16, R15 ;  /* 0x0000000f10007221 */ /* 0x000fe20000000000 */
[----:B------:R-:W-:Y:S01]  /*0dd0*/  FADD R17, R17, R8 ;  /* 0x0000000811117221 */ /* 0x000fe20000000000 */
[----:B------:R-:W-:Y:S01]  /*0de0*/  FSETP.GEU.AND P1, PT, R15, -R16, PT ;  /* 0x800000100f00720b */ /* 0x000fe20003f2e000 */
[----:B0-----:R-:W-:Y:S01]  /*0df0*/  FMUL R12, R12, R9 ;  /* 0x000000090c0c7220 */ /* 0x001fe20000400000 */
[----:B------:R-:W-:Y:S01]  /*0e00*/  FADD R15, -R5, R2 ;  /* 0x00000002050f7221 */ /* 0x000fe20000000100 */
[----:B------:R-:W0:Y:S01]  /*0e10*/  LDC.64 R8, c[0x0][0x210] ;  /* 0x00008400ff087b82 */ /* 0x000e220000000a00 */
[----:B------:R-:W-:-:S02]  /*0e20*/  FSEL R0, R0, RZ, P1 ;  /* 0x000000ff00007208 */ /* 0x000fc40000800000 */
[----:B------:R-:W-:Y:S01]  /*0e30*/  FSEL R2, R17, RZ, P0 ;  /* 0x000000ff11027208 */ /* 0x000fe20000000000 */
[C---:B------:R-:W-:Y:S01]  /*0e40*/  FMUL R24, R13.reuse, R24 ;  /* 0x000000180d187220 */ /* 0x040fe20000400000 */
[----:B------:R-:W-:Y:S01]  /*0e50*/  FMUL R7, R13, R7 ;  /* 0x000000070d077220 */ /* 0x000fe20000400000 */
[----:B------:R-:W-:Y:S01]  /*0e60*/  FADD R4, RZ, R0 ;  /* 0x00000000ff047221 */ /* 0x000fe20000000000 */
[----:B------:R-:W-:Y:S01]  /*0e70*/  FADD R5, -R5, R18 ;  /* 0x0000001205057221 */ /* 0x000fe20000000100 */
[----:B------:R-:W-:Y:S01]  /*0e80*/  FADD R13, RZ, R2 ;  /* 0x00000002ff0d7221 */ /* 0x000fe20000000000 */
[C---:B------:R-:W-:Y:S01]  /*0e90*/  FMUL R15, R12.reuse, R15 ;  /* 0x0000000f0c0f7220 */ /* 0x040fe20000400000 */
[----:B------:R-:W-:Y:S01]  /*0ea0*/  FADD R19, R19, R4 ;  /* 0x0000000413137221 */ /* 0x000fe20000000000 */
[C-C-:B------:R-:W-:Y:S01]  /*0eb0*/  FFMA R24, R11.reuse, R24, R6.reuse ;  /* 0x000000180b187223 */ /* 0x140fe20000000006 */
[----:B------:R-:W-:Y:S01]  /*0ec0*/  FMUL R12, R12, R5 ;  /* 0x000000050c0c7220 */ /* 0x000fe20000400000 */
[----:B------:R-:W-:Y:S01]  /*0ed0*/  FFMA R7, R11, R7, R6 ;  /* 0x000000070b077223 */ /* 0x000fe20000000006 */
[----:B------:R-:W-:Y:S01]  /*0ee0*/  FADD R10, R10, R13 ;  /* 0x0000000d0a0a7221 */ /* 0x000fe20000000000 */
[----:B------:R-:W-:-:S03]  /*0ef0*/  FADD R24, R24, R19 ;  /* 0x0000001318187221 */ /* 0x000fc60000000000 */
[----:B------:R-:W-:Y:S01]  /*0f00*/  FADD R7, R7, R10 ;  /* 0x0000000a07077221 */ /* 0x000fe20000000000 */
[----:B------:R-:W-:Y:S01]  /*0f10*/  FSETP.GTU.AND P2, PT, R2, RZ, PT ;  /* 0x000000ff0200720b */ /* 0x000fe20003f4c000 */
[C-C-:B------:R-:W-:Y:S01]  /*0f20*/  FFMA R15, R26.reuse, R15, R21.reuse ;  /* 0x0000000f1a0f7223 */ /* 0x140fe20000000015 */
[----:B------:R-:W-:Y:S01]  /*0f30*/  FFMA R12, R26, R12, R21 ;  /* 0x0000000c1a0c7223 */ /* 0x000fe20000000015 */
[----:B------:R-:W-:-:S03]  /*0f40*/  FSETP.GTU.AND P3, PT, R0, RZ, PT ;  /* 0x000000ff0000720b */ /* 0x000fc60003f6c000 */
[----:B------:R-:W-:Y:S01]  /*0f50*/  FSETP.GEU.AND P0, PT, R24, -R15, PT ;  /* 0x8000000f1800720b */ /* 0x000fe20003f0e000 */
[----:B------:R-:W-:Y:S01]  /*0f60*/  FADD R15, R15, R24 ;  /* 0x000000180f0f7221 */ /* 0x000fe20000000000 */
[----:B------:R-:W-:Y:S01]  /*0f70*/  FSETP.GEU.AND P1, PT, R7, -R12, PT ;  /* 0x8000000c0700720b */ /* 0x000fe20003f2e000 */
[----:B------:R-:W-:Y:S01]  /*0f80*/  FADD R7, R12, R7 ;  /* 0x000000070c077221 */ /* 0x000fe20000000000 */
[----:B------:R-:W-:Y:S02]  /*0f90*/  SEL R0, RZ, 0x1, P3 ;  /* 0x00000001ff007807 */ /* 0x000fe40001800000 */
[----:B------:R-:W-:Y:S02]  /*0fa0*/  SEL R5, RZ, 0x100, P2 ;  /* 0x00000100ff057807 */ /* 0x000fe40001000000 */
[----:B------:R-:W-:Y:S01]  /*0fb0*/  IADD3 R2, P4, R3, UR6, RZ ;  /* 0x0000000603027c10 */ /* 0x000fe2000ff9e0ff */
[----:B0-----:R-:W-:Y:S01]  /*0fc0*/  IMAD.WIDE R8, R3, 0x4, R8 ;  /* 0x0000000403087825 */ /* 0x001fe200078e0208 */
[----:B------:R-:W-:-:S02]  /*0fd0*/  FSEL R6, R15, RZ, P0 ;  /* 0x000000ff0f067208 */ /* 0x000fc40000000000 */
[----:B------:R-:W-:Y:S01]  /*0fe0*/  FSEL R7, R7, RZ, P1 ;  /* 0x000000ff07077208 */ /* 0x000fe20000800000 */
[----:B------:R-:W-:Y:S01]  /*0ff0*/  IMAD.IADD R5, R0, 0x1, R5 ;  /* 0x0000000100057824 */ /* 0x000fe200078e0205 */
[----:B------:R-:W-:-:S03]  /*1000*/  LEA.HI.X.SX32 R3, R3, UR7, 0x1, P4 ;  /* 0x0000000703037c11 */ /* 0x000fc6000a0f0eff */
[----:B------:R-:W-:Y:S04]  /*1010*/  STG.E.64 desc[UR4][R8.64], R6 ;  /* 0x0000000608007986 */ /* 0x000fe8000c101b04 */
[----:B------:R-:W-:Y:S01]  /*1020*/  STG.E.U16 desc[UR4][R2.64], R5 ;  /* 0x0000000502007986 */ /* 0x000fe2000c101504 */
[----:B------:R-:W-:Y:S05]  /*1030*/  EXIT ;  /* 0x000000000000794d */ /* 0x000fea0003800000 */
.L_x_0:
[----:B------:R-:W-:-:S00]  /*1040*/  BRA `(.L_x_0) ;  /* 0xfffffffc00fc7947 */ /* 0x000fc0000383ffff */
[----:B------:R-:W-:-:S00]  /*1050*/  NOP ;  /* 0x0000000000007918 */ /* 0x000fc00000000000 */
        /* <DEDUP_REMOVED lines=10> */
.L_x_1:


//--------------------- .nv.global.init           --------------------------
	.section	.nv.global.init,"aw",@progbits
.nv.global.init:
	.type		_$_str,@object
	.size		_$_str,(_$_str_$_2 - _$_str)
_$_str:
        /*0000*/ 	.byte	0x5f, 0x5f, 0x43, 0x55, 0x44, 0x41, 0x5f, 0x46, 0x54, 0x5a, 0x00
	.type		_$_str_$_2,@object
	.size		_$_str_$_2,(.L_1 - _$_str_$_2)
_$_str_$_2:
        /*000b*/ 	.byte	0x5f, 0x5f, 0x43, 0x55, 0x44, 0x41, 0x5f, 0x50, 0x52, 0x45, 0x43, 0x5f, 0x53, 0x51, 0x52, 0x54
        /*001b*/ 	.byte	0x00
.L_1:


//--------------------- .nv.constant0.triton_poi_fused__native_batch_norm_legit_no_training__unsafe_index_add_relu_threshold_backward_30 --------------------------
	.section	.nv.constant0.triton_poi_fused__native_batch_norm_legit_no_training__unsafe_index_add_relu_threshold_backward_30,"a",@progbits
	.sectionflags	@""
	.align	4
.nv.constant0.triton_poi_fused__native_batch_norm_legit_no_training__unsafe_index_add_relu_threshold_backward_30:
	.zero		740
